//
// Generated by NVIDIA NVVM Compiler
//
// Compiler Build ID: CL-36424714
// Cuda compilation tools, release 13.0, V13.0.88
// Based on NVVM 20.0.0
//

.version 9.0
.target sm_100
.address_size 64


.entry _ZN36_GLOBAL__N__dacec585_4_k_cu_64a4b80310cu_calc_ldIdEEviiPT_iS2_Pdi(
	.param .u32 _ZN36_GLOBAL__N__dacec585_4_k_cu_64a4b80310cu_calc_ldIdEEviiPT_iS2_Pdi_param_0,
	.param .u32 _ZN36_GLOBAL__N__dacec585_4_k_cu_64a4b80310cu_calc_ldIdEEviiPT_iS2_Pdi_param_1,
	.param .u64 .ptr .align 1 _ZN36_GLOBAL__N__dacec585_4_k_cu_64a4b80310cu_calc_ldIdEEviiPT_iS2_Pdi_param_2,
	.param .u32 _ZN36_GLOBAL__N__dacec585_4_k_cu_64a4b80310cu_calc_ldIdEEviiPT_iS2_Pdi_param_3,
	.param .u64 .ptr .align 1 _ZN36_GLOBAL__N__dacec585_4_k_cu_64a4b80310cu_calc_ldIdEEviiPT_iS2_Pdi_param_4,
	.param .u64 .ptr .align 1 _ZN36_GLOBAL__N__dacec585_4_k_cu_64a4b80310cu_calc_ldIdEEviiPT_iS2_Pdi_param_5,
	.param .u32 _ZN36_GLOBAL__N__dacec585_4_k_cu_64a4b80310cu_calc_ldIdEEviiPT_iS2_Pdi_param_6
)
{
	.reg .pred 	%p<12>;
	.reg .b32 	%r<36>;
	.reg .b64 	%rd<22>;
	.reg .b64 	%fd<29>;

	ld.param.u32 	%r16, [_ZN36_GLOBAL__N__dacec585_4_k_cu_64a4b80310cu_calc_ldIdEEviiPT_iS2_Pdi_param_0];
	ld.param.u32 	%r17, [_ZN36_GLOBAL__N__dacec585_4_k_cu_64a4b80310cu_calc_ldIdEEviiPT_iS2_Pdi_param_1];
	ld.param.u64 	%rd5, [_ZN36_GLOBAL__N__dacec585_4_k_cu_64a4b80310cu_calc_ldIdEEviiPT_iS2_Pdi_param_2];
	ld.param.u32 	%r18, [_ZN36_GLOBAL__N__dacec585_4_k_cu_64a4b80310cu_calc_ldIdEEviiPT_iS2_Pdi_param_3];
	ld.param.u64 	%rd6, [_ZN36_GLOBAL__N__dacec585_4_k_cu_64a4b80310cu_calc_ldIdEEviiPT_iS2_Pdi_param_5];
	ld.param.u32 	%r19, [_ZN36_GLOBAL__N__dacec585_4_k_cu_64a4b80310cu_calc_ldIdEEviiPT_iS2_Pdi_param_6];
	cvta.to.global.u64 	%rd1, %rd6;
	cvta.to.global.u64 	%rd2, %rd5;
	mov.u32 	%r20, %ctaid.y;
	mov.u32 	%r21, %tid.y;
	mov.u32 	%r1, %ntid.y;
	mad.lo.s32 	%r33, %r20, %r1, %r21;
	setp.ge.s32 	%p1, %r33, %r17;
	@%p1 bra 	$L__BB0_14;
	mov.u32 	%r22, %tid.x;
	mov.u32 	%r23, %ctaid.x;
	mov.u32 	%r24, %ntid.x;
	mad.lo.s32 	%r3, %r23, %r24, %r22;
	mov.u32 	%r25, %nctaid.x;
	mul.lo.s32 	%r4, %r24, %r25;
	mov.u32 	%r26, %nctaid.y;
	mul.lo.s32 	%r5, %r1, %r26;
	mul.wide.s32 	%rd15, %r18, 8;
	mul.wide.s32 	%rd19, %r19, 8;
$L__BB0_2:
	ld.param.u64 	%rd21, [_ZN36_GLOBAL__N__dacec585_4_k_cu_64a4b80310cu_calc_ldIdEEviiPT_iS2_Pdi_param_4];
	add.s32 	%r27, %r33, 1;
	setp.eq.s32 	%p2, %r27, %r17;
	shl.b32 	%r28, %r33, 1;
	cvta.to.global.u64 	%rd7, %rd21;
	mul.wide.s32 	%rd8, %r28, 8;
	add.s64 	%rd3, %rd7, %rd8;
	@%p2 bra 	$L__BB0_9;
	ld.global.f64 	%fd10, [%rd3+16];
	abs.f64 	%fd11, %fd10;
	setp.ne.f64 	%p3, %fd11, 0d7FF0000000000000;
	@%p3 bra 	$L__BB0_9;
	ld.global.f64 	%fd28, [%rd3];
$L__BB0_5:
	abs.f64 	%fd16, %fd28;
	setp.equ.f64 	%p8, %fd16, 0d7FF0000000000000;
	@%p8 bra 	$L__BB0_13;
	setp.ge.s32 	%p9, %r3, %r16;
	ld.global.f64 	%fd5, [%rd3+8];
	ld.global.f64 	%fd6, [%rd3+24];
	@%p9 bra 	$L__BB0_13;
	mul.f64 	%fd17, %fd5, %fd5;
	mul.f64 	%fd18, %fd28, %fd6;
	sub.f64 	%fd19, %fd18, %fd17;
	div.rn.f64 	%fd7, %fd5, %fd19;
	mul.lo.s32 	%r11, %r33, %r18;
	mul.lo.s32 	%r12, %r33, %r19;
	div.rn.f64 	%fd8, %fd6, %fd19;
	div.rn.f64 	%fd9, %fd28, %fd19;
	mov.u32 	%r35, %r3;
$L__BB0_8:
	add.s32 	%r31, %r35, %r11;
	mul.wide.s32 	%rd13, %r31, 8;
	add.s64 	%rd14, %rd2, %rd13;
	ld.global.f64 	%fd20, [%rd14];
	add.s64 	%rd16, %rd14, %rd15;
	ld.global.f64 	%fd21, [%rd16];
	mul.f64 	%fd22, %fd8, %fd20;
	mul.f64 	%fd23, %fd7, %fd21;
	sub.f64 	%fd24, %fd22, %fd23;
	add.s32 	%r32, %r35, %r12;
	mul.wide.s32 	%rd17, %r32, 8;
	add.s64 	%rd18, %rd1, %rd17;
	st.global.f64 	[%rd18], %fd24;
	mul.f64 	%fd25, %fd9, %fd21;
	mul.f64 	%fd26, %fd7, %fd20;
	sub.f64 	%fd27, %fd25, %fd26;
	add.s64 	%rd20, %rd18, %rd19;
	st.global.f64 	[%rd20], %fd27;
	add.s32 	%r35, %r35, %r4;
	setp.lt.s32 	%p10, %r35, %r16;
	@%p10 bra 	$L__BB0_8;
	bra.uni 	$L__BB0_13;
$L__BB0_9:
	ld.global.f64 	%fd28, [%rd3];
	abs.f64 	%fd12, %fd28;
	setp.equ.f64 	%p4, %fd12, 0d7FF0000000000000;
	@%p4 bra 	$L__BB0_5;
	setp.ge.s32 	%p5, %r3, %r16;
	@%p5 bra 	$L__BB0_13;
	mul.lo.s32 	%r7, %r33, %r18;
	mul.lo.s32 	%r8, %r33, %r19;
	rcp.rn.f64 	%fd13, %fd28;
	setp.neu.f64 	%p6, %fd28, 0d0000000000000000;
	selp.f64 	%fd3, %fd13, %fd28, %p6;
	mov.u32 	%r34, %r3;
$L__BB0_12:
	add.s32 	%r29, %r34, %r7;
	mul.wide.s32 	%rd9, %r29, 8;
	add.s64 	%rd10, %rd2, %rd9;
	ld.global.f64 	%fd14, [%rd10];
	mul.f64 	%fd15, %fd3, %fd14;
	add.s32 	%r30, %r34, %r8;
	mul.wide.s32 	%rd11, %r30, 8;
	add.s64 	%rd12, %rd1, %rd11;
	st.global.f64 	[%rd12], %fd15;
	add.s32 	%r34, %r34, %r4;
	setp.lt.s32 	%p7, %r34, %r16;
	@%p7 bra 	$L__BB0_12;
$L__BB0_13:
	add.s32 	%r33, %r33, %r5;
	setp.lt.s32 	%p11, %r33, %r17;
	@%p11 bra 	$L__BB0_2;
$L__BB0_14:
	ret;

}


// ===== COMPILED SASS (sm_100) =====

	.target	sm_100

	.elftype	@"ET_EXEC"


//--------------------- .note.nv.tkinfo           --------------------------
	.section	.note.nv.tkinfo,"",@"SHT_NOTE"
	.sectionflags	@"SHF_NOTE_NV_TKINFO"
	.tkinfo
        /*0018*/ 	.word	0x00000002
        /*0030*/ 	.string	""
        /*0030*/ 	.string	"ptxas"
        /*0030*/ 	.string	"Cuda compilation tools, release 13.0, V13.0.88"
        /*0030*/ 	.string	"Build cuda_13.0.r13.0/compiler.36424714_0"
        /*0030*/ 	.string	"-arch sm_100 -m 64 "



//--------------------- .note.nv.cuinfo           --------------------------
	.section	.note.nv.cuinfo,"",@"SHT_NOTE"
	.sectionflags	@"SHF_NOTE_NV_CUINFO"
        /*0018*/ 	.short	0x0002
        /*001a*/ 	.short	0x0064
        /*001c*/ 	.short	0x0082
	.zero		2


//--------------------- .nv.info                  --------------------------
	.section	.nv.info,"",@"SHT_CUDA_INFO"
	.align	4


	//----- nvinfo : EIATTR_REGCOUNT
	.align		4
        /*0000*/ 	.byte	0x04, 0x2f
        /*0002*/ 	.short	(.L_1 - .L_0)
	.align		4
.L_0:
        /*0004*/ 	.word	index@(_ZN36_GLOBAL__N__dacec585_4_k_cu_64a4b80310cu_calc_ldIdEEviiPT_iS2_Pdi)
        /*0008*/ 	.word	0x00000024


	//----- nvinfo : EIATTR_FRAME_SIZE
	.align		4
.L_1:
        /*000c*/ 	.byte	0x04, 0x11
        /*000e*/ 	.short	(.L_3 - .L_2)
	.align		4
.L_2:
        /*0010*/ 	.word	index@($__internal_1_$__cuda_sm20_div_rn_f64_full)
        /*0014*/ 	.word	0x00000000


	//----- nvinfo : EIATTR_FRAME_SIZE
	.align		4
.L_3:
        /*0018*/ 	.byte	0x04, 0x11
        /*001a*/ 	.short	(.L_5 - .L_4)
	.align		4
.L_4:
        /*001c*/ 	.word	index@($__internal_0_$__cuda_sm20_dblrcp_rn_slowpath_v3)
        /*0020*/ 	.word	0x00000000


	//----- nvinfo : EIATTR_FRAME_SIZE
	.align		4
.L_5:
        /*0024*/ 	.byte	0x04, 0x11
        /*0026*/ 	.short	(.L_7 - .L_6)
	.align		4
.L_6:
        /*0028*/ 	.word	index@(_ZN36_GLOBAL__N__dacec585_4_k_cu_64a4b80310cu_calc_ldIdEEviiPT_iS2_Pdi)
        /*002c*/ 	.word	0x00000000


	//----- nvinfo : EIATTR_MIN_STACK_SIZE
	.align		4
.L_7:
        /*0030*/ 	.byte	0x04, 0x12
        /*0032*/ 	.short	(.L_9 - .L_8)
	.align		4
.L_8:
        /*0034*/ 	.word	index@(_ZN36_GLOBAL__N__dacec585_4_k_cu_64a4b80310cu_calc_ldIdEEviiPT_iS2_Pdi)
        /*0038*/ 	.word	0x00000000
.L_9:


//--------------------- .nv.compat                --------------------------
	.section	.nv.compat,"",@"SHT_CUDA_COMPAT_INFO"
	.align	4
        /*0000*/ 	.byte	0x02, 0x09, 0x00, 0x00, 0x02, 0x02, 0x01, 0x00, 0x02, 0x05, 0x05, 0x00, 0x03, 0x07, 0x01, 0x01
        /*0010*/ 	.byte	0x02, 0x03, 0x00, 0x00, 0x02, 0x06, 0x01, 0x00, 0x04, 0x0b, 0x08, 0x00, 0x01, 0x00, 0x00, 0x00
        /*0020*/ 	.byte	0x00, 0x00, 0x00, 0x00


//--------------------- .nv.info._ZN36_GLOBAL__N__dacec585_4_k_cu_64a4b80310cu_calc_ldIdEEviiPT_iS2_Pdi --------------------------
	.section	.nv.info._ZN36_GLOBAL__N__dacec585_4_k_cu_64a4b80310cu_calc_ldIdEEviiPT_iS2_Pdi,"",@"SHT_CUDA_INFO"
	.sectionflags	@""
	.align	4


	//----- nvinfo : EIATTR_CUDA_API_VERSION
	.align		4
        /*0000*/ 	.byte	0x04, 0x37
        /*0002*/ 	.short	(.L_11 - .L_10)
.L_10:
        /*0004*/ 	.word	0x00000082


	//----- nvinfo : EIATTR_KPARAM_INFO
	.align		4
.L_11:
        /*0008*/ 	.byte	0x04, 0x17
        /*000a*/ 	.short	(.L_13 - .L_12)
.L_12:
        /*000c*/ 	.word	0x00000000
        /*0010*/ 	.short	0x0006
        /*0012*/ 	.short	0x0028
        /*0014*/ 	.byte	0x00, 0xf0, 0x11, 0x00


	//----- nvinfo : EIATTR_KPARAM_INFO
	.align		4
.L_13:
        /*0018*/ 	.byte	0x04, 0x17
        /*001a*/ 	.short	(.L_15 - .L_14)
.L_14:
        /*001c*/ 	.word	0x00000000
        /*0020*/ 	.short	0x0005
        /*0022*/ 	.short	0x0020
        /*0024*/ 	.byte	0x00, 0xf5, 0x21, 0x00


	//----- nvinfo : EIATTR_KPARAM_INFO
	.align		4
.L_15:
        /*0028*/ 	.byte	0x04, 0x17
        /*002a*/ 	.short	(.L_17 - .L_16)
.L_16:
        /*002c*/ 	.word	0x00000000
        /*0030*/ 	.short	0x0004
        /*0032*/ 	.short	0x0018
        /*0034*/ 	.byte	0x00, 0xf5, 0x21, 0x00


	//----- nvinfo : EIATTR_KPARAM_INFO
	.align		4
.L_17:
        /*0038*/ 	.byte	0x04, 0x17
        /*003a*/ 	.short	(.L_19 - .L_18)
.L_18:
        /*003c*/ 	.word	0x00000000
        /*0040*/ 	.short	0x0003
        /*0042*/ 	.short	0x0010
        /*0044*/ 	.byte	0x00, 0xf0, 0x11, 0x00


	//----- nvinfo : EIATTR_KPARAM_INFO
	.align		4
.L_19:
        /*0048*/ 	.byte	0x04, 0x17
        /*004a*/ 	.short	(.L_21 - .L_20)
.L_20:
        /*004c*/ 	.word	0x00000000
        /*0050*/ 	.short	0x0002
        /*0052*/ 	.short	0x0008
        /*0054*/ 	.byte	0x00, 0xf5, 0x21, 0x00


	//----- nvinfo : EIATTR_KPARAM_INFO
	.align		4
.L_21:
        /*0058*/ 	.byte	0x04, 0x17
        /*005a*/ 	.short	(.L_23 - .L_22)
.L_22:
        /*005c*/ 	.word	0x00000000
        /*0060*/ 	.short	0x0001
        /*0062*/ 	.short	0x0004
        /*0064*/ 	.byte	0x00, 0xf0, 0x11, 0x00


	//----- nvinfo : EIATTR_KPARAM_INFO
	.align		4
.L_23:
        /*0068*/ 	.byte	0x04, 0x17
        /*006a*/ 	.short	(.L_25 - .L_24)
.L_24:
        /*006c*/ 	.word	0x00000000
        /*0070*/ 	.short	0x0000
        /*0072*/ 	.short	0x0000
        /*0074*/ 	.byte	0x00, 0xf0, 0x11, 0x00


	//----- nvinfo : EIATTR_SPARSE_MMA_MASK
	.align		4
.L_25:
        /*0078*/ 	.byte	0x03, 0x50
        /*007a*/ 	.short	0x0000


	//----- nvinfo : EIATTR_MAXREG_COUNT
	.align		4
        /*007c*/ 	.byte	0x03, 0x1b
        /*007e*/ 	.short	0x00ff


	//----- nvinfo : EIATTR_MERCURY_ISA_VERSION
	.align		4
        /*0080*/ 	.byte	0x03, 0x5f
        /*0082*/ 	.short	0x0101


	//----- nvinfo : EIATTR_VRC_CTA_INIT_COUNT
	.align		4
        /*0084*/ 	.byte	0x02, 0x4a
	.zero		1
	.zero		1


	//----- nvinfo : EIATTR_EXIT_INSTR_OFFSETS
	.align		4
        /*0088*/ 	.byte	0x04, 0x1c
        /*008a*/ 	.short	(.L_27 - .L_26)


	//   ....[0]....
.L_26:
        /*008c*/ 	.word	0x00000070


	//   ....[1]....
        /*0090*/ 	.word	0x00000bb0


	//----- nvinfo : EIATTR_CRS_STACK_SIZE
	.align		4
.L_27:
        /*0094*/ 	.byte	0x04, 0x1e
        /*0096*/ 	.short	(.L_29 - .L_28)
.L_28:
        /*0098*/ 	.word	0x00000000


	//----- nvinfo : EIATTR_CBANK_PARAM_SIZE
	.align		4
.L_29:
        /*009c*/ 	.byte	0x03, 0x19
        /*009e*/ 	.short	0x002c


	//----- nvinfo : EIATTR_PARAM_CBANK
	.align		4
        /*00a0*/ 	.byte	0x04, 0x0a
        /*00a2*/ 	.short	(.L_31 - .L_30)
	.align		4
.L_30:
        /*00a4*/ 	.word	index@(.nv.constant0._ZN36_GLOBAL__N__dacec585_4_k_cu_64a4b80310cu_calc_ldIdEEviiPT_iS2_Pdi)
        /*00a8*/ 	.short	0x0380
        /*00aa*/ 	.short	0x002c


	//----- nvinfo : EIATTR_SW_WAR
	.align		4
.L_31:
        /*00ac*/ 	.byte	0x04, 0x36
        /*00ae*/ 	.short	(.L_33 - .L_32)
.L_32:
        /*00b0*/ 	.word	0x00000008
.L_33:


//--------------------- .nv.callgraph             --------------------------
	.section	.nv.callgraph,"",@"SHT_CUDA_CALLGRAPH"
	.align	4
	.sectionentsize	8
	.align		4
        /*0000*/ 	.word	0x00000000
	.align		4
        /*0004*/ 	.word	0xffffffff
	.align		4
        /*0008*/ 	.word	0x00000000
	.align		4
        /*000c*/ 	.word	0xfffffffe
	.align		4
        /*0010*/ 	.word	0x00000000
	.align		4
        /*0014*/ 	.word	0xfffffffd
	.align		4
        /*0018*/ 	.word	0x00000000
	.align		4
        /*001c*/ 	.word	0xfffffffc


//--------------------- .text._ZN36_GLOBAL__N__dacec585_4_k_cu_64a4b80310cu_calc_ldIdEEviiPT_iS2_Pdi --------------------------
	.section	.text._ZN36_GLOBAL__N__dacec585_4_k_cu_64a4b80310cu_calc_ldIdEEviiPT_iS2_Pdi,"ax",@progbits
	.align	128
.text._ZN36_GLOBAL__N__dacec585_4_k_cu_64a4b80310cu_calc_ldIdEEviiPT_iS2_Pdi:
        .type           _ZN36_GLOBAL__N__dacec585_4_k_cu_64a4b80310cu_calc_ldIdEEviiPT_iS2_Pdi,@function
        .size           _ZN36_GLOBAL__N__dacec585_4_k_cu_64a4b80310cu_calc_ldIdEEviiPT_iS2_Pdi,(.L_x_28 - _ZN36_GLOBAL__N__dacec585_4_k_cu_64a4b80310cu_calc_ldIdEEviiPT_iS2_Pdi)
        .other          _ZN36_GLOBAL__N__dacec585_4_k_cu_64a4b80310cu_calc_ldIdEEviiPT_iS2_Pdi,@"STO_CUDA_ENTRY STV_DEFAULT"
_ZN36_GLOBAL__N__dacec585_4_k_cu_64a4b80310cu_calc_ldIdEEviiPT_iS2_Pdi:
[----:B------:R-:W-:Y:S01]  /*0000*/  LDC R1, c[0x0][0x37c] ;  /* 0x0000df00ff017b82 */ /* 0x000fe20000000800 */
[----:B------:R-:W0:Y:S07]  /*0010*/  S2R R8, SR_TID.Y ;  /* 0x0000000000087919 */ /* 0x000e2e0000002200 */
[----:B------:R-:W0:Y:S01]  /*0020*/  S2UR UR4, SR_CTAID.Y ;  /* 0x00000000000479c3 */ /* 0x000e220000002600 */
[----:B------:R-:W1:Y:S07]  /*0030*/  LDCU UR5, c[0x0][0x384] ;  /* 0x00007080ff0577ac */ /* 0x000e6e0008000800 */
[----:B------:R-:W0:Y:S02]  /*0040*/  LDC R3, c[0x0][0x364] ;  /* 0x0000d900ff037b82 */ /* 0x000e240000000800 */
[----:B0-----:R-:W-:-:S05]  /*0050*/  IMAD R8, R3, UR4, R8 ;  /* 0x0000000403087c24 */ /* 0x001fca000f8e0208 */
[----:B-1----:R-:W-:-:S13]  /*0060*/  ISETP.GE.AND P0, PT, R8, UR5, PT ;  /* 0x0000000508007c0c */ /* 0x002fda000bf06270 */
[----:B------:R-:W-:Y:S05]  /*0070*/  @P0 EXIT ;  /* 0x000000000000094d */ /* 0x000fea0003800000 */
[----:B------:R-:W0:Y:S01]  /*0080*/  S2R R7, SR_TID.X ;  /* 0x0000000000077919 */ /* 0x000e220000002100 */
[----:B------:R-:W0:Y:S01]  /*0090*/  S2UR UR4, SR_CTAID.X ;  /* 0x00000000000479c3 */ /* 0x000e220000002500 */
[----:B------:R-:W1:Y:S07]  /*00a0*/  LDCU.64 UR8, c[0x0][0x358] ;  /* 0x00006b00ff0877ac */ /* 0x000e6e0008000a00 */
[----:B------:R-:W0:Y:S01]  /*00b0*/  LDC R6, c[0x0][0x360] ;  /* 0x0000d800ff067b82 */ /* 0x000e220000000800 */
[----:B------:R-:W2:Y:S01]  /*00c0*/  LDCU UR5, c[0x0][0x370] ;  /* 0x00006e00ff0577ac */ /* 0x000ea20008000800 */
[----:B------:R-:W3:Y:S02]  /*00d0*/  LDCU UR6, c[0x0][0x374] ;  /* 0x00006e80ff0677ac */ /* 0x000ee40008000800 */
[----:B---3--:R-:W-:-:S02]  /*00e0*/  IMAD R0, R3, UR6, RZ ;  /* 0x0000000603007c24 */ /* 0x008fc4000f8e02ff */
[C---:B0-----:R-:W-:Y:S02]  /*00f0*/  IMAD R7, R6.reuse, UR4, R7 ;  /* 0x0000000406077c24 */ /* 0x041fe4000f8e0207 */
[----:B-12---:R-:W-:-:S07]  /*0100*/  IMAD R6, R6, UR5, RZ ;  /* 0x0000000506067c24 */ /* 0x006fce000f8e02ff */
.L_x_17:
[----:B0-----:R-:W0:Y:S01]  /*0110*/  LDCU UR4, c[0x0][0x384] ;  /* 0x00007080ff0477ac */ /* 0x001e220008000800 */
[----:B------:R-:W1:Y:S01]  /*0120*/  LDC.64 R2, c[0x0][0x398] ;  /* 0x0000e600ff027b82 */ /* 0x000e620000000a00 */
[C---:B------:R-:W-:Y:S01]  /*0130*/  VIADD R4, R8.reuse, 0x1 ;  /* 0x0000000108047836 */ /* 0x040fe20000000000 */
[----:B------:R-:W-:Y:S01]  /*0140*/  BSSY.RECONVERGENT B1, `(.L_x_0) ;  /* 0x00000a2000017945 */ /* 0x000fe20003800200 */
[----:B--2---:R-:W-:-:S03]  /*0150*/  IMAD.SHL.U32 R13, R8, 0x2, RZ ;  /* 0x00000002080d7824 */ /* 0x004fc600078e00ff */
[----:B------:R-:W-:Y:S01]  /*0160*/  BSSY.RELIABLE B0, `(.L_x_1) ;  /* 0x000003c000007945 */ /* 0x000fe20003800100 */
[----:B0-----:R-:W-:Y:S01]  /*0170*/  ISETP.NE.AND P0, PT, R4, UR4, PT ;  /* 0x0000000404007c0c */ /* 0x001fe2000bf05270 */
[----:B-1----:R-:W-:-:S12]  /*0180*/  IMAD.WIDE R12, R13, 0x8, R2 ;  /* 0x000000080d0c7825 */ /* 0x002fd800078e0202 */
[----:B---3--:R-:W-:Y:S05]  /*0190*/  @!P0 BRA `(.L_x_2) ;  /* 0x0000000000148947 */ /* 0x008fea0003800000 */
[----:B------:R-:W2:Y:S02]  /*01a0*/  LDG.E.64 R2, desc[UR8][R12.64+0x10] ;  /* 0x000010080c027981 */ /* 0x000ea4000c1e1b00 */
[----:B--2---:R-:W-:-:S14]  /*01b0*/  DSETP.NE.AND P0, PT, |R2|, +INF , PT ;  /* 0x7ff000000200742a */ /* 0x004fdc0003f05200 */
[----:B------:R-:W-:Y:S05]  /*01c0*/  @P0 BRA `(.L_x_2) ;  /* 0x0000000000080947 */ /* 0x000fea0003800000 */
[----:B------:R0:W5:Y:S01]  /*01d0*/  LDG.E.64 R30, desc[UR8][R12.64] ;  /* 0x000000080c1e7981 */ /* 0x000162000c1e1b00 */
[----:B------:R-:W-:Y:S05]  /*01e0*/  BRA `(.L_x_3) ;  /* 0x0000000000b07947 */ /* 0x000fea0003800000 */
.L_x_2:
[----:B------:R-:W2:Y:S02]  /*01f0*/  LDG.E.64 R30, desc[UR8][R12.64] ;  /* 0x000000080c1e7981 */ /* 0x000ea4000c1e1b00 */
[----:B--2---:R-:W-:-:S14]  /*0200*/  DSETP.NE.AND P0, PT, |R30|, +INF , PT ;  /* 0x7ff000001e00742a */ /* 0x004fdc0003f05200 */
[----:B------:R-:W-:Y:S05]  /*0210*/  @P0 BREAK.RELIABLE B0 ;  /* 0x0000000000000942 */ /* 0x000fea0003800100 */
[----:B------:R-:W-:Y:S05]  /*0220*/  @!P0 BRA `(.L_x_3) ;  /* 0x0000000000a08947 */ /* 0x000fea0003800000 */
[----:B------:R-:W0:Y:S01]  /*0230*/  LDCU UR4, c[0x0][0x380] ;  /* 0x00007000ff0477ac */ /* 0x000e220008000800 */
[----:B------:R-:W-:Y:S01]  /*0240*/  BSSY.RECONVERGENT B2, `(.L_x_4) ;  /* 0x0000025000027945 */ /* 0x000fe20003800200 */
[----:B0-----:R-:W-:-:S13]  /*0250*/  ISETP.GE.AND P0, PT, R7, UR4, PT ;  /* 0x0000000407007c0c */ /* 0x001fda000bf06270 */
[----:B------:R-:W-:Y:S05]  /*0260*/  @P0 BRA `(.L_x_5) ;  /* 0x0000000000880947 */ /* 0x000fea0003800000 */
[----:B------:R-:W0:Y:S01]  /*0270*/  MUFU.RCP64H R3, R31 ;  /* 0x0000001f00037308 */ /* 0x000e220000001800 */
[----:B------:R-:W-:Y:S01]  /*0280*/  VIADD R2, R31, 0x300402 ;  /* 0x003004021f027836 */ /* 0x000fe20000000000 */
[----:B------:R-:W-:Y:S04]  /*0290*/  BSSY.RECONVERGENT B3, `(.L_x_6) ;  /* 0x000000c000037945 */ /* 0x000fe80003800200 */
[----:B------:R-:W-:Y:S01]  /*02a0*/  FSETP.GEU.AND P0, PT, |R2|, 5.8789094863358348022e-39, PT ;  /* 0x004004020200780b */ /* 0x000fe20003f0e200 */
[----:B0-----:R-:W-:-:S08]  /*02b0*/  DFMA R4, -R30, R2, 1 ;  /* 0x3ff000001e04742b */ /* 0x001fd00000000102 */
[----:B------:R-:W-:-:S08]  /*02c0*/  DFMA R4, R4, R4, R4 ;  /* 0x000000040404722b */ /* 0x000fd00000000004 */
[----:B------:R-:W-:-:S08]  /*02d0*/  DFMA R4, R2, R4, R2 ;  /* 0x000000040204722b */ /* 0x000fd00000000002 */
[----:B------:R-:W-:-:S08]  /*02e0*/  DFMA R10, -R30, R4, 1 ;  /* 0x3ff000001e0a742b */ /* 0x000fd00000000104 */
[----:B------:R-:W-:Y:S01]  /*02f0*/  DFMA R10, R4, R10, R4 ;  /* 0x0000000a040a722b */ /* 0x000fe20000000004 */
[----:B------:R-:W-:Y:S10]  /*0300*/  @P0 BRA `(.L_x_7) ;  /* 0x0000000000100947 */ /* 0x000ff40003800000 */
[----:B------:R-:W-:Y:S02]  /*0310*/  LOP3.LUT R2, R31, 0x7fffffff, RZ, 0xc0, !PT ;  /* 0x7fffffff1f027812 */ /* 0x000fe400078ec0ff */
[----:B------:R-:W-:-:S03]  /*0320*/  MOV R4, 0x350 ;  /* 0x0000035000047802 */ /* 0x000fc60000000f00 */
[----:B------:R-:W-:-:S07]  /*0330*/  VIADD R12, R2, 0xfff00000 ;  /* 0xfff00000020c7836 */ /* 0x000fce0000000000 */
[----:B------:R-:W-:Y:S05]  /*0340*/  CALL.REL.NOINC `($__internal_0_$__cuda_sm20_dblrcp_rn_slowpath_v3) ;  /* 0x00000008001c7944 */ /* 0x000fea0003c00000 */
.L_x_7:
[----:B------:R-:W-:Y:S05]  /*0350*/  BSYNC.RECONVERGENT B3 ;  /* 0x0000000000037941 */ /* 0x000fea0003800200 */
.L_x_6:
[----:B------:R-:W0:Y:S01]  /*0360*/  LDC.64 R2, c[0x0][0x388] ;  /* 0x0000e200ff027b82 */ /* 0x000e220000000a00 */
[----:B------:R-:W-:Y:S01]  /*0370*/  DSETP.NEU.AND P0, PT, R30, RZ, PT ;  /* 0x000000ff1e00722a */ /* 0x000fe20003f0d000 */
[----:B------:R-:W-:-:S05]  /*0380*/  IMAD.MOV.U32 R9, RZ, RZ, R7 ;  /* 0x000000ffff097224 */ /* 0x000fca00078e0007 */
[----:B------:R-:W-:Y:S01]  /*0390*/  FSEL R16, R10, R30, P0 ;  /* 0x0000001e0a107208 */ /* 0x000fe20000000000 */
[----:B------:R-:W1:Y:S01]  /*03a0*/  LDC.64 R4, c[0x0][0x3a0] ;  /* 0x0000e800ff047b82 */ /* 0x000e620000000a00 */
[----:B------:R-:W-:-:S07]  /*03b0*/  FSEL R17, R11, R31, P0 ;  /* 0x0000001f0b117208 */ /* 0x000fce0000000000 */
.L_x_8:
[----:B--2---:R-:W2:Y:S01]  /*03c0*/  LDCU UR4, c[0x0][0x390] ;  /* 0x00007200ff0477ac */ /* 0x004ea20008000800 */
[----:B------:R-:W3:Y:S01]  /*03d0*/  LDCU UR5, c[0x0][0x380] ;  /* 0x00007000ff0577ac */ /* 0x000ee20008000800 */
[----:B--2---:R-:W-:Y:S01]  /*03e0*/  IMAD R11, R8, UR4, R9 ;  /* 0x00000004080b7c24 */ /* 0x004fe2000f8e0209 */
[----:B------:R-:W2:Y:S03]  /*03f0*/  LDCU UR4, c[0x0][0x3a8] ;  /* 0x00007500ff0477ac */ /* 0x000ea60008000800 */
[----:B0-----:R-:W-:-:S06]  /*0400*/  IMAD.WIDE R10, R11, 0x8, R2 ;  /* 0x000000080b0a7825 */ /* 0x001fcc00078e0202 */
[----:B------:R-:W4:Y:S01]  /*0410*/  LDG.E.64 R10, desc[UR8][R10.64] ;  /* 0x000000080a0a7981 */ /* 0x000f22000c1e1b00 */
[--C-:B--2---:R-:W-:Y:S02]  /*0420*/  IMAD R15, R8, UR4, R9.reuse ;  /* 0x00000004080f7c24 */ /* 0x104fe4000f8e0209 */
[----:B------:R-:W-:Y:S02]  /*0430*/  IMAD.IADD R9, R6, 0x1, R9 ;  /* 0x0000000106097824 */ /* 0x000fe400078e0209 */
[----:B-1----:R-:W-:-:S03]  /*0440*/  IMAD.WIDE R14, R15, 0x8, R4 ;  /* 0x000000080f0e7825 */ /* 0x002fc600078e0204 */
[----:B---3--:R-:W-:Y:S01]  /*0450*/  ISETP.GE.AND P0, PT, R9, UR5, PT ;  /* 0x0000000509007c0c */ /* 0x008fe2000bf06270 */
[----:B----4-:R-:W-:-:S07]  /*0460*/  DMUL R12, R10, R16 ;  /* 0x000000100a0c7228 */ /* 0x010fce0000000000 */
[----:B------:R2:W-:Y:S05]  /*0470*/  STG.E.64 desc[UR8][R14.64], R12 ;  /* 0x0000000c0e007986 */ /* 0x0005ea000c101b08 */
[----:B------:R-:W-:Y:S05]  /*0480*/  @!P0 BRA `(.L_x_8) ;  /* 0xfffffffc00cc8947 */ /* 0x000fea000383ffff */
.L_x_5:
[----:B------:R-:W-:Y:S05]  /*0490*/  BSYNC.RECONVERGENT B2 ;  /* 0x0000000000027941 */ /* 0x000fea0003800200 */
.L_x_4:
[----:B------:R-:W-:Y:S05]  /*04a0*/  BRA `(.L_x_9) ;  /* 0x0000000400ac7947 */ /* 0x000fea0003800000 */
.L_x_3:
[----:B-----5:R-:W-:-:S14]  /*04b0*/  DSETP.NE.AND P0, PT, |R30|, +INF , PT ;  /* 0x7ff000001e00742a */ /* 0x020fdc0003f05200 */
[----:B------:R-:W-:Y:S05]  /*04c0*/  @!P0 BREAK.RELIABLE B0 ;  /* 0x0000000000008942 */ /* 0x000fea0003800100 */
[----:B------:R-:W-:Y:S05]  /*04d0*/  @!P0 BRA `(.L_x_9) ;  /* 0x0000000400a08947 */ /* 0x000fea0003800000 */
[----:B------:R-:W1:Y:S02]  /*04e0*/  LDCU UR4, c[0x0][0x380] ;  /* 0x00007000ff0477ac */ /* 0x000e640008000800 */
[----:B-1----:R-:W-:-:S13]  /*04f0*/  ISETP.GE.AND P0, PT, R7, UR4, PT ;  /* 0x0000000407007c0c */ /* 0x002fda000bf06270 */
[----:B------:R-:W-:Y:S05]  /*0500*/  @P0 BREAK.RELIABLE B0 ;  /* 0x0000000000000942 */ /* 0x000fea0003800100 */
[----:B------:R-:W-:Y:S05]  /*0510*/  @P0 BRA `(.L_x_9) ;  /* 0x0000000400900947 */ /* 0x000fea0003800000 */
[----:B------:R-:W-:Y:S05]  /*0520*/  BSYNC.RELIABLE B0 ;  /* 0x0000000000007941 */ /* 0x000fea0003800100 */
.L_x_1:
[----:B------:R-:W2:Y:S04]  /*0530*/  LDG.E.64 R2, desc[UR8][R12.64+0x8] ;  /* 0x000008080c027981 */ /* 0x000ea8000c1e1b00 */
[----:B------:R-:W3:Y:S01]  /*0540*/  LDG.E.64 R18, desc[UR8][R12.64+0x18] ;  /* 0x000018080c127981 */ /* 0x000ee2000c1e1b00 */
[----:B------:R-:W-:Y:S01]  /*0550*/  MOV R4, 0x1 ;  /* 0x0000000100047802 */ /* 0x000fe20000000f00 */
[----:B------:R-:W-:Y:S01]  /*0560*/  BSSY.RECONVERGENT B2, `(.L_x_10) ;  /* 0x0000018000027945 */ /* 0x000fe20003800200 */
[----:B--2---:R-:W-:Y:S01]  /*0570*/  DMUL R16, R2, R2 ;  /* 0x0000000202107228 */ /* 0x004fe20000000000 */
[----:B------:R-:W-:-:S07]  /*0580*/  FSETP.GEU.AND P1, PT, |R3|, 6.5827683646048100446e-37, PT ;  /* 0x036000000300780b */ /* 0x000fce0003f2e200 */
[----:B---3--:R-:W-:-:S06]  /*0590*/  DFMA R16, R18, R30, -R16 ;  /* 0x0000001e1210722b */ /* 0x008fcc0000000810 */
[----:B------:R-:W1:Y:S02]  /*05a0*/  MUFU.RCP64H R5, R17 ;  /* 0x0000001100057308 */ /* 0x000e640000001800 */
[----:B-1----:R-:W-:-:S08]  /*05b0*/  DFMA R10, -R16, R4, 1 ;  /* 0x3ff00000100a742b */ /* 0x002fd00000000104 */
[----:B------:R-:W-:-:S08]  /*05c0*/  DFMA R10, R10, R10, R10 ;  /* 0x0000000a0a0a722b */ /* 0x000fd0000000000a */
[----:B------:R-:W-:-:S08]  /*05d0*/  DFMA R10, R4, R10, R4 ;  /* 0x0000000a040a722b */ /* 0x000fd00000000004 */
[----:B------:R-:W-:-:S08]  /*05e0*/  DFMA R4, -R16, R10, 1 ;  /* 0x3ff000001004742b */ /* 0x000fd0000000010a */
[----:B------:R-:W-:-:S08]  /*05f0*/  DFMA R4, R10, R4, R10 ;  /* 0x000000040a04722b */ /* 0x000fd0000000000a */
[----:B------:R-:W-:-:S08]  /*0600*/  DMUL R10, R2, R4 ;  /* 0x00000004020a7228 */ /* 0x000fd00000000000 */
[----:B0-----:R-:W-:-:S08]  /*0610*/  DFMA R12, -R16, R10, R2 ;  /* 0x0000000a100c722b */ /* 0x001fd00000000102 */
[----:B------:R-:W-:-:S10]  /*0620*/  DFMA R4, R4, R12, R10 ;  /* 0x0000000c0404722b */ /* 0x000fd4000000000a */
[----:B------:R-:W-:-:S05]  /*0630*/  FFMA R9, RZ, R17, R5 ;  /* 0x00000011ff097223 */ /* 0x000fca0000000005 */
[----:B------:R-:W-:-:S13]  /*0640*/  FSETP.GT.AND P0, PT, |R9|, 1.469367938527859385e-39, PT ;  /* 0x001000000900780b */ /* 0x000fda0003f04200 */
[----:B------:R-:W-:Y:S05]  /*0650*/  @P0 BRA P1, `(.L_x_11) ;  /* 0x0000000000200947 */ /* 0x000fea0000800000 */
[----:B------:R-:W-:Y:S01]  /*0660*/  IMAD.MOV.U32 R14, RZ, RZ, R2 ;  /* 0x000000ffff0e7224 */ /* 0x000fe200078e0002 */
[----:B------:R-:W-:Y:S01]  /*0670*/  MOV R9, 0x6c0 ;  /* 0x000006c000097802 */ /* 0x000fe20000000f00 */
[----:B------:R-:W-:Y:S02]  /*0680*/  IMAD.MOV.U32 R15, RZ, RZ, R3 ;  /* 0x000000ffff0f7224 */ /* 0x000fe400078e0003 */
[----:B------:R-:W-:Y:S02]  /*0690*/  IMAD.MOV.U32 R10, RZ, RZ, R16 ;  /* 0x000000ffff0a7224 */ /* 0x000fe400078e0010 */
[----:B------:R-:W-:-:S07]  /*06a0*/  IMAD.MOV.U32 R11, RZ, RZ, R17 ;  /* 0x000000ffff0b7224 */ /* 0x000fce00078e0011 */
[----:B------:R-:W-:Y:S05]  /*06b0*/  CALL.REL.NOINC `($__internal_1_$__cuda_sm20_div_rn_f64_full) ;  /* 0x0000000400e47944 */ /* 0x000fea0003c00000 */
[----:B------:R-:W-:Y:S02]  /*06c0*/  IMAD.MOV.U32 R4, RZ, RZ, R24 ;  /* 0x000000ffff047224 */ /* 0x000fe400078e0018 */
[----:B------:R-:W-:-:S07]  /*06d0*/  IMAD.MOV.U32 R5, RZ, RZ, R25 ;  /* 0x000000ffff057224 */ /* 0x000fce00078e0019 */
.L_x_11:
[----:B------:R-:W-:Y:S05]  /*06e0*/  BSYNC.RECONVERGENT B2 ;  /* 0x0000000000027941 */ /* 0x000fea0003800200 */
.L_x_10:
[----:B------:R-:W0:Y:S01]  /*06f0*/  MUFU.RCP64H R3, R17 ;  /* 0x0000001100037308 */ /* 0x000e220000001800 */
[----:B------:R-:W-:Y:S01]  /*0700*/  MOV R2, 0x1 ;  /* 0x0000000100027802 */ /* 0x000fe20000000f00 */
[----:B------:R-:W-:Y:S01]  /*0710*/  BSSY.RECONVERGENT B2, `(.L_x_12) ;  /* 0x0000015000027945 */ /* 0x000fe20003800200 */
[----:B------:R-:W-:-:S04]  /*0720*/  FSETP.GEU.AND P1, PT, |R19|, 6.5827683646048100446e-37, PT ;  /* 0x036000001300780b */ /* 0x000fc80003f2e200 */
[----:B0-----:R-:W-:-:S08]  /*0730*/  DFMA R10, -R16, R2, 1 ;  /* 0x3ff00000100a742b */ /* 0x001fd00000000102 */
[----:B------:R-:W-:-:S08]  /*0740*/  DFMA R10, R10, R10, R10 ;  /* 0x0000000a0a0a722b */ /* 0x000fd0000000000a */
[----:B------:R-:W-:-:S08]  /*0750*/  DFMA R10, R2, R10, R2 ;  /* 0x0000000a020a722b */ /* 0x000fd00000000002 */
[----:B------:R-:W-:-:S08]  /*0760*/  DFMA R2, -R16, R10, 1 ;  /* 0x3ff000001002742b */ /* 0x000fd0000000010a */
[----:B------:R-:W-:-:S08]  /*0770*/  DFMA R12, R10, R2, R10 ;  /* 0x000000020a0c722b */ /* 0x000fd0000000000a */
[----:B------:R-:W-:-:S08]  /*0780*/  DMUL R2, R18, R12 ;  /* 0x0000000c12027228 */ /* 0x000fd00000000000 */
[----:B------:R-:W-:-:S08]  /*0790*/  DFMA R10, -R16, R2, R18 ;  /* 0x00000002100a722b */ /* 0x000fd00000000112 */
        /* <DEDUP_REMOVED lines=12> */
.L_x_13:
[----:B------:R-:W-:Y:S05]  /*0860*/  BSYNC.RECONVERGENT B2 ;  /* 0x0000000000027941 */ /* 0x000fea0003800200 */
.L_x_12:
        /* <DEDUP_REMOVED lines=23> */
.L_x_15:
[----:B------:R-:W-:Y:S05]  /*09e0*/  BSYNC.RECONVERGENT B2 ;  /* 0x0000000000027941 */ /* 0x000fea0003800200 */
.L_x_14:
[----:B------:R-:W0:Y:S01]  /*09f0*/  LDC R9, c[0x0][0x390] ;  /* 0x0000e400ff097b82 */ /* 0x000e220000000800 */
[----:B------:R-:W-:-:S07]  /*0a00*/  MOV R25, R7 ;  /* 0x0000000700197202 */ /* 0x000fce0000000f00 */
[----:B------:R-:W1:Y:S08]  /*0a10*/  LDC R24, c[0x0][0x3a8] ;  /* 0x0000ea00ff187b82 */ /* 0x000e700000000800 */
[----:B------:R-:W2:Y:S02]  /*0a20*/  LDC.64 R12, c[0x0][0x388] ;  /* 0x0000e200ff0c7b82 */ /* 0x000ea40000000a00 */
.L_x_16:
[C-C-:B0-----:R-:W-:Y:S01]  /*0a30*/  IMAD R27, R8.reuse, R9, R25.reuse ;  /* 0x00000009081b7224 */ /* 0x141fe200078e0219 */
[----:B---3--:R-:W0:Y:S01]  /*0a40*/  LDC.64 R22, c[0x0][0x3a0] ;  /* 0x0000e800ff167b82 */ /* 0x008e220000000a00 */
[----:B-1----:R-:W-:Y:S01]  /*0a50*/  IMAD R29, R8, R24, R25 ;  /* 0x00000018081d7224 */ /* 0x002fe200078e0219 */
[----:B------:R-:W1:Y:S01]  /*0a60*/  LDCU UR4, c[0x0][0x380] ;  /* 0x00007000ff0477ac */ /* 0x000e620008000800 */
[----:B--2---:R-:W-:-:S05]  /*0a70*/  IMAD.WIDE R26, R27, 0x8, R12 ;  /* 0x000000081b1a7825 */ /* 0x004fca00078e020c */
[----:B------:R-:W2:Y:S01]  /*0a80*/  LDG.E.64 R14, desc[UR8][R26.64] ;  /* 0x000000081a0e7981 */ /* 0x000ea2000c1e1b00 */
[----:B------:R-:W-:-:S06]  /*0a90*/  IMAD.WIDE R18, R9, 0x8, R26 ;  /* 0x0000000809127825 */ /* 0x000fcc00078e021a */
[----:B------:R-:W3:Y:S01]  /*0aa0*/  LDG.E.64 R18, desc[UR8][R18.64] ;  /* 0x0000000812127981 */ /* 0x000ee2000c1e1b00 */
[----:B0-----:R-:W-:-:S04]  /*0ab0*/  IMAD.WIDE R22, R29, 0x8, R22 ;  /* 0x000000081d167825 */ /* 0x001fc800078e0216 */
[----:B------:R-:W-:-:S05]  /*0ac0*/  IMAD.IADD R25, R6, 0x1, R25 ;  /* 0x0000000106197824 */ /* 0x000fca00078e0219 */
[----:B-1----:R-:W-:Y:S01]  /*0ad0*/  ISETP.GE.AND P0, PT, R25, UR4, PT ;  /* 0x0000000419007c0c */ /* 0x002fe2000bf06270 */
[-C--:B--2---:R-:W-:Y:S02]  /*0ae0*/  DMUL R20, R14, R4.reuse ;  /* 0x000000040e147228 */ /* 0x084fe40000000000 */
[----:B---3--:R-:W-:-:S06]  /*0af0*/  DMUL R16, R18, R4 ;  /* 0x0000000412107228 */ /* 0x008fcc0000000000 */
[----:B------:R-:W-:Y:S02]  /*0b00*/  DFMA R20, R18, R10, -R20 ;  /* 0x0000000a1214722b */ /* 0x000fe40000000814 */
[----:B------:R-:W-:Y:S01]  /*0b10*/  DFMA R16, R14, R2, -R16 ;  /* 0x000000020e10722b */ /* 0x000fe20000000810 */
[----:B------:R-:W-:-:S06]  /*0b20*/  IMAD.WIDE R14, R24, 0x8, R22 ;  /* 0x00000008180e7825 */ /* 0x000fcc00078e0216 */
[----:B------:R3:W-:Y:S04]  /*0b30*/  STG.E.64 desc[UR8][R22.64], R16 ;  /* 0x0000001016007986 */ /* 0x0007e8000c101b08 */
[----:B------:R3:W-:Y:S01]  /*0b40*/  STG.E.64 desc[UR8][R14.64], R20 ;  /* 0x000000140e007986 */ /* 0x0007e2000c101b08 */
[----:B------:R-:W-:Y:S05]  /*0b50*/  @!P0 BRA `(.L_x_16) ;  /* 0xfffffffc00b48947 */ /* 0x000fea000383ffff */
.L_x_9:
[----:B------:R-:W-:Y:S05]  /*0b60*/  BSYNC.RECONVERGENT B1 ;  /* 0x0000000000017941 */ /* 0x000fea0003800200 */
.L_x_0:
[----:B------:R-:W1:Y:S01]  /*0b70*/  LDCU UR4, c[0x0][0x384] ;  /* 0x00007080ff0477ac */ /* 0x000e620008000800 */
[----:B------:R-:W-:-:S05]  /*0b80*/  IMAD.IADD R8, R0, 0x1, R8 ;  /* 0x0000000100087824 */ /* 0x000fca00078e0208 */
[----:B-1----:R-:W-:-:S13]  /*0b90*/  ISETP.GE.AND P0, PT, R8, UR4, PT ;  /* 0x0000000408007c0c */ /* 0x002fda000bf06270 */
[----:B------:R-:W-:Y:S05]  /*0ba0*/  @!P0 BRA `(.L_x_17) ;  /* 0xfffffff400588947 */ /* 0x000fea000383ffff */
[----:B------:R-:W-:Y:S05]  /*0bb0*/  EXIT ;  /* 0x000000000000794d */ /* 0x000fea0003800000 */
        .weak           $__internal_0_$__cuda_sm20_dblrcp_rn_slowpath_v3
        .type           $__internal_0_$__cuda_sm20_dblrcp_rn_slowpath_v3,@function
        .size           $__internal_0_$__cuda_sm20_dblrcp_rn_slowpath_v3,($__internal_1_$__cuda_sm20_div_rn_f64_full - $__internal_0_$__cuda_sm20_dblrcp_rn_slowpath_v3)
$__internal_0_$__cuda_sm20_dblrcp_rn_slowpath_v3:
[----:B------:R-:W-:Y:S01]  /*0bc0*/  IMAD.MOV.U32 R2, RZ, RZ, R30 ;  /* 0x000000ffff027224 */ /* 0x000fe200078e001e */
[----:B------:R-:W-:Y:S01]  /*0bd0*/  BSSY.RECONVERGENT B4, `(.L_x_18) ;  /* 0x0000025000047945 */ /* 0x000fe20003800200 */
[----:B------:R-:W-:-:S06]  /*0be0*/  IMAD.MOV.U32 R3, RZ, RZ, R31 ;  /* 0x000000ffff037224 */ /* 0x000fcc00078e001f */
[----:B------:R-:W-:-:S14]  /*0bf0*/  DSETP.GTU.AND P0, PT, |R2|, +INF , PT ;  /* 0x7ff000000200742a */ /* 0x000fdc0003f0c200 */
[----:B------:R-:W-:Y:S05]  /*0c00*/  @P0 BRA `(.L_x_19) ;  /* 0x00000000007c0947 */ /* 0x000fea0003800000 */
[----:B------:R-:W-:-:S05]  /*0c10*/  LOP3.LUT R9, R31, 0x7fffffff, RZ, 0xc0, !PT ;  /* 0x7fffffff1f097812 */ /* 0x000fca00078ec0ff */
[----:B------:R-:W-:-:S05]  /*0c20*/  VIADD R5, R9, 0xffffffff ;  /* 0xffffffff09057836 */ /* 0x000fca0000000000 */
[----:B------:R-:W-:-:S13]  /*0c30*/  ISETP.GE.U32.AND P0, PT, R5, 0x7fefffff, PT ;  /* 0x7fefffff0500780c */ /* 0x000fda0003f06070 */
[----:B------:R-:W-:Y:S02]  /*0c40*/  @P0 LOP3.LUT R11, R3, 0x7ff00000, RZ, 0x3c, !PT ;  /* 0x7ff00000030b0812 */ /* 0x000fe400078e3cff */
[----:B------:R-:W-:Y:S01]  /*0c50*/  @P0 MOV R10, RZ ;  /* 0x000000ff000a0202 */ /* 0x000fe20000000f00 */
[----:B------:R-:W-:Y:S06]  /*0c60*/  @P0 BRA `(.L_x_20) ;  /* 0x00000000006c0947 */ /* 0x000fec0003800000 */
[----:B------:R-:W-:-:S13]  /*0c70*/  ISETP.GE.U32.AND P0, PT, R9, 0x1000001, PT ;  /* 0x010000010900780c */ /* 0x000fda0003f06070 */
[----:B------:R-:W-:Y:S05]  /*0c80*/  @!P0 BRA `(.L_x_21) ;  /* 0x0000000000348947 */ /* 0x000fea0003800000 */
[----:B------:R-:W-:Y:S02]  /*0c90*/  VIADD R11, R3, 0xc0200000 ;  /* 0xc0200000030b7836 */ /* 0x000fe40000000000 */
[----:B------:R-:W-:Y:S02]  /*0ca0*/  IMAD.MOV.U32 R10, RZ, RZ, R2 ;  /* 0x000000ffff0a7224 */ /* 0x000fe400078e0002 */
[----:B------:R-:W0:Y:S04]  /*0cb0*/  MUFU.RCP64H R13, R11 ;  /* 0x0000000b000d7308 */ /* 0x000e280000001800 */
[----:B0-----:R-:W-:-:S08]  /*0cc0*/  DFMA R14, -R10, R12, 1 ;  /* 0x3ff000000a0e742b */ /* 0x001fd0000000010c */
[----:B------:R-:W-:-:S08]  /*0cd0*/  DFMA R14, R14, R14, R14 ;  /* 0x0000000e0e0e722b */ /* 0x000fd0000000000e */
[----:B------:R-:W-:-:S08]  /*0ce0*/  DFMA R14, R12, R14, R12 ;  /* 0x0000000e0c0e722b */ /* 0x000fd0000000000c */
[----:B------:R-:W-:-:S08]  /*0cf0*/  DFMA R12, -R10, R14, 1 ;  /* 0x3ff000000a0c742b */ /* 0x000fd0000000010e */
[----:B------:R-:W-:-:S08]  /*0d00*/  DFMA R12, R14, R12, R14 ;  /* 0x0000000c0e0c722b */ /* 0x000fd0000000000e */
[----:B------:R-:W-:-:S08]  /*0d10*/  DMUL R12, R12, 2.2250738585072013831e-308 ;  /* 0x001000000c0c7828 */ /* 0x000fd00000000000 */
[----:B------:R-:W-:-:S08]  /*0d20*/  DFMA R2, -R2, R12, 1 ;  /* 0x3ff000000202742b */ /* 0x000fd0000000010c */
[----:B------:R-:W-:-:S08]  /*0d30*/  DFMA R2, R2, R2, R2 ;  /* 0x000000020202722b */ /* 0x000fd00000000002 */
[----:B------:R-:W-:Y:S01]  /*0d40*/  DFMA R10, R12, R2, R12 ;  /* 0x000000020c0a722b */ /* 0x000fe2000000000c */
[----:B------:R-:W-:Y:S10]  /*0d50*/  BRA `(.L_x_20) ;  /* 0x0000000000307947 */ /* 0x000ff40003800000 */
.L_x_21:
[----:B------:R-:W-:Y:S01]  /*0d60*/  DMUL R2, R2, 8.11296384146066816958e+31 ;  /* 0x4690000002027828 */ /* 0x000fe20000000000 */
[----:B------:R-:W-:-:S05]  /*0d70*/  IMAD.MOV.U32 R10, RZ, RZ, R12 ;  /* 0x000000ffff0a7224 */ /* 0x000fca00078e000c */
[----:B------:R-:W0:Y:S02]  /*0d80*/  MUFU.RCP64H R11, R3 ;  /* 0x00000003000b7308 */ /* 0x000e240000001800 */
[----:B0-----:R-:W-:-:S08]  /*0d90*/  DFMA R12, -R2, R10, 1 ;  /* 0x3ff00000020c742b */ /* 0x001fd0000000010a */
[----:B------:R-:W-:-:S08]  /*0da0*/  DFMA R12, R12, R12, R12 ;  /* 0x0000000c0c0c722b */ /* 0x000fd0000000000c */
[----:B------:R-:W-:-:S08]  /*0db0*/  DFMA R12, R10, R12, R10 ;  /* 0x0000000c0a0c722b */ /* 0x000fd0000000000a */
[----:B------:R-:W-:-:S08]  /*0dc0*/  DFMA R10, -R2, R12, 1 ;  /* 0x3ff00000020a742b */ /* 0x000fd0000000010c */
[----:B------:R-:W-:-:S08]  /*0dd0*/  DFMA R10, R12, R10, R12 ;  /* 0x0000000a0c0a722b */ /* 0x000fd0000000000c */
[----:B------:R-:W-:Y:S01]  /*0de0*/  DMUL R10, R10, 8.11296384146066816958e+31 ;  /* 0x469000000a0a7828 */ /* 0x000fe20000000000 */
[----:B------:R-:W-:Y:S10]  /*0df0*/  BRA `(.L_x_20) ;  /* 0x0000000000087947 */ /* 0x000ff40003800000 */
.L_x_19:
[----:B------:R-:W-:Y:S01]  /*0e00*/  LOP3.LUT R11, R3, 0x80000, RZ, 0xfc, !PT ;  /* 0x00080000030b7812 */ /* 0x000fe200078efcff */
[----:B------:R-:W-:-:S07]  /*0e10*/  IMAD.MOV.U32 R10, RZ, RZ, R2 ;  /* 0x000000ffff0a7224 */ /* 0x000fce00078e0002 */
.L_x_20:
[----:B------:R-:W-:Y:S05]  /*0e20*/  BSYNC.RECONVERGENT B4 ;  /* 0x0000000000047941 */ /* 0x000fea0003800200 */
.L_x_18:
[----:B------:R-:W-:-:S04]  /*0e30*/  IMAD.MOV.U32 R5, RZ, RZ, 0x0 ;  /* 0x00000000ff057424 */ /* 0x000fc800078e00ff */
[----:B------:R-:W-:Y:S05]  /*0e40*/  RET.REL.NODEC R4 `(_ZN36_GLOBAL__N__dacec585_4_k_cu_64a4b80310cu_calc_ldIdEEviiPT_iS2_Pdi) ;  /* 0xfffffff0046c7950 */ /* 0x000fea0003c3ffff */
        .weak           $__internal_1_$__cuda_sm20_div_rn_f64_full
        .type           $__internal_1_$__cuda_sm20_div_rn_f64_full,@function
        .size           $__internal_1_$__cuda_sm20_div_rn_f64_full,(.L_x_28 - $__internal_1_$__cuda_sm20_div_rn_f64_full)
$__internal_1_$__cuda_sm20_div_rn_f64_full:
[----:B------:R-:W-:Y:S01]  /*0e50*/  FSETP.GEU.AND P2, PT, |R15|, 1.469367938527859385e-39, PT ;  /* 0x001000000f00780b */ /* 0x000fe20003f4e200 */
[----:B------:R-:W-:Y:S01]  /*0e60*/  IMAD.MOV.U32 R25, RZ, RZ, 0x1ca00000 ;  /* 0x1ca00000ff197424 */ /* 0x000fe200078e00ff */
[C---:B------:R-:W-:Y:S01]  /*0e70*/  FSETP.GEU.AND P0, PT, |R11|.reuse, 1.469367938527859385e-39, PT ;  /* 0x001000000b00780b */ /* 0x040fe20003f0e200 */
[----:B------:R-:W-:Y:S01]  /*0e80*/  IMAD.MOV.U32 R20, RZ, RZ, R14 ;  /* 0x000000ffff147224 */ /* 0x000fe200078e000e */
[----:B------:R-:W-:Y:S01]  /*0e90*/  LOP3.LUT R12, R11, 0x800fffff, RZ, 0xc0, !PT ;  /* 0x800fffff0b0c7812 */ /* 0x000fe200078ec0ff */
[----:B------:R-:W-:Y:S01]  /*0ea0*/  IMAD.MOV.U32 R28, RZ, RZ, 0x1 ;  /* 0x00000001ff1c7424 */ /* 0x000fe200078e00ff */
[----:B------:R-:W-:Y:S01]  /*0eb0*/  LOP3.LUT R24, R15, 0x7ff00000, RZ, 0xc0, !PT ;  /* 0x7ff000000f187812 */ /* 0x000fe200078ec0ff */
[----:B------:R-:W-:Y:S01]  /*0ec0*/  BSSY.RECONVERGENT B3, `(.L_x_22) ;  /* 0x0000050000037945 */ /* 0x000fe20003800200 */
[----:B------:R-:W-:Y:S02]  /*0ed0*/  LOP3.LUT R13, R12, 0x3ff00000, RZ, 0xfc, !PT ;  /* 0x3ff000000c0d7812 */ /* 0x000fe400078efcff */
[----:B------:R-:W-:Y:S01]  /*0ee0*/  MOV R12, R10 ;  /* 0x0000000a000c7202 */ /* 0x000fe20000000f00 */
[----:B------:R-:W-:Y:S01]  /*0ef0*/  IMAD.MOV.U32 R26, RZ, RZ, R24 ;  /* 0x000000ffff1a7224 */ /* 0x000fe200078e0018 */
[----:B------:R-:W-:-:S02]  /*0f00*/  LOP3.LUT R27, R11, 0x7ff00000, RZ, 0xc0, !PT ;  /* 0x7ff000000b1b7812 */ /* 0x000fc400078ec0ff */
[----:B------:R-:W-:Y:S01]  /*0f10*/  @!P2 LOP3.LUT R21, R11, 0x7ff00000, RZ, 0xc0, !PT ;  /* 0x7ff000000b15a812 */ /* 0x000fe200078ec0ff */
[----:B------:R-:W-:Y:S01]  /*0f20*/  @!P0 DMUL R12, R10, 8.98846567431157953865e+307 ;  /* 0x7fe000000a0c8828 */ /* 0x000fe20000000000 */
[C---:B------:R-:W-:Y:S02]  /*0f30*/  ISETP.GE.U32.AND P1, PT, R24.reuse, R27, PT ;  /* 0x0000001b1800720c */ /* 0x040fe40003f26070 */
[----:B------:R-:W-:Y:S02]  /*0f40*/  @!P2 ISETP.GE.U32.AND P3, PT, R24, R21, PT ;  /* 0x000000151800a20c */ /* 0x000fe40003f66070 */
[C---:B------:R-:W-:Y:S01]  /*0f50*/  SEL R21, R25.reuse, 0x63400000, !P1 ;  /* 0x6340000019157807 */ /* 0x040fe20004800000 */
[----:B------:R-:W0:Y:S01]  /*0f60*/  MUFU.RCP64H R29, R13 ;  /* 0x0000000d001d7308 */ /* 0x000e220000001800 */
[----:B------:R-:W-:Y:S02]  /*0f70*/  @!P2 SEL R23, R25, 0x63400000, !P3 ;  /* 0x634000001917a807 */ /* 0x000fe40005800000 */
[----:B------:R-:W-:-:S02]  /*0f80*/  LOP3.LUT R21, R21, 0x800fffff, R15, 0xf8, !PT ;  /* 0x800fffff15157812 */ /* 0x000fc400078ef80f */
[----:B------:R-:W-:Y:S02]  /*0f90*/  @!P2 LOP3.LUT R22, R23, 0x80000000, R15, 0xf8, !PT ;  /* 0x800000001716a812 */ /* 0x000fe400078ef80f */
[----:B------:R-:W-:Y:S02]  /*0fa0*/  @!P0 LOP3.LUT R27, R13, 0x7ff00000, RZ, 0xc0, !PT ;  /* 0x7ff000000d1b8812 */ /* 0x000fe400078ec0ff */
[----:B------:R-:W-:Y:S01]  /*0fb0*/  @!P2 LOP3.LUT R23, R22, 0x100000, RZ, 0xfc, !PT ;  /* 0x001000001617a812 */ /* 0x000fe200078efcff */
[----:B------:R-:W-:-:S06]  /*0fc0*/  @!P2 IMAD.MOV.U32 R22, RZ, RZ, RZ ;  /* 0x000000ffff16a224 */ /* 0x000fcc00078e00ff */
[----:B------:R-:W-:Y:S02]  /*0fd0*/  @!P2 DFMA R20, R20, 2, -R22 ;  /* 0x400000001414a82b */ /* 0x000fe40000000816 */
[----:B0-----:R-:W-:-:S08]  /*0fe0*/  DFMA R22, R28, -R12, 1 ;  /* 0x3ff000001c16742b */ /* 0x001fd0000000080c */
[----:B------:R-:W-:Y:S01]  /*0ff0*/  DFMA R22, R22, R22, R22 ;  /* 0x000000161616722b */ /* 0x000fe20000000016 */
[----:B------:R-:W-:-:S07]  /*1000*/  @!P2 LOP3.LUT R26, R21, 0x7ff00000, RZ, 0xc0, !PT ;  /* 0x7ff00000151aa812 */ /* 0x000fce00078ec0ff */
[----:B------:R-:W-:-:S08]  /*1010*/  DFMA R22, R28, R22, R28 ;  /* 0x000000161c16722b */ /* 0x000fd0000000001c */
[----:B------:R-:W-:-:S08]  /*1020*/  DFMA R32, R22, -R12, 1 ;  /* 0x3ff000001620742b */ /* 0x000fd0000000080c */
[----:B------:R-:W-:-:S08]  /*1030*/  DFMA R32, R22, R32, R22 ;  /* 0x000000201620722b */ /* 0x000fd00000000016 */
[----:B------:R-:W-:-:S08]  /*1040*/  DMUL R28, R32, R20 ;  /* 0x00000014201c7228 */ /* 0x000fd00000000000 */
[----:B------:R-:W-:-:S08]  /*1050*/  DFMA R22, R28, -R12, R20 ;  /* 0x8000000c1c16722b */ /* 0x000fd00000000014 */
[----:B------:R-:W-:Y:S01]  /*1060*/  DFMA R22, R32, R22, R28 ;  /* 0x000000162016722b */ /* 0x000fe2000000001c */
[----:B------:R-:W-:-:S04]  /*1070*/  IADD3 R28, PT, PT, R26, -0x1, RZ ;  /* 0xffffffff1a1c7810 */ /* 0x000fc80007ffe0ff */
[----:B------:R-:W-:Y:S01]  /*1080*/  ISETP.GT.U32.AND P0, PT, R28, 0x7feffffe, PT ;  /* 0x7feffffe1c00780c */ /* 0x000fe20003f04070 */
[----:B------:R-:W-:-:S05]  /*1090*/  VIADD R28, R27, 0xffffffff ;  /* 0xffffffff1b1c7836 */ /* 0x000fca0000000000 */
[----:B------:R-:W-:-:S13]  /*10a0*/  ISETP.GT.U32.OR P0, PT, R28, 0x7feffffe, P0 ;  /* 0x7feffffe1c00780c */ /* 0x000fda0000704470 */
[----:B------:R-:W-:Y:S05]  /*10b0*/  @P0 BRA `(.L_x_23) ;  /* 0x00000000006c0947 */ /* 0x000fea0003800000 */
[----:B------:R-:W-:-:S04]  /*10c0*/  LOP3.LUT R15, R11, 0x7ff00000, RZ, 0xc0, !PT ;  /* 0x7ff000000b0f7812 */ /* 0x000fc800078ec0ff */
[CC--:B------:R-:W-:Y:S02]  /*10d0*/  VIADDMNMX R14, R24.reuse, -R15.reuse, 0xb9600000, !PT ;  /* 0xb9600000180e7446 */ /* 0x0c0fe4000780090f */
[----:B------:R-:W-:Y:S02]  /*10e0*/  ISETP.GE.U32.AND P0, PT, R24, R15, PT ;  /* 0x0000000f1800720c */ /* 0x000fe40003f06070 */
[----:B------:R-:W-:Y:S02]  /*10f0*/  VIMNMX R14, PT, PT, R14, 0x46a00000, PT ;  /* 0x46a000000e0e7848 */ /* 0x000fe40003fe0100 */
[----:B------:R-:W-:-:S05]  /*1100*/  SEL R25, R25, 0x63400000, !P0 ;  /* 0x6340000019197807 */ /* 0x000fca0004000000 */
[----:B------:R-:W-:Y:S02]  /*1110*/  IMAD.IADD R26, R14, 0x1, -R25 ;  /* 0x000000010e1a7824 */ /* 0x000fe400078e0a19 */
[----:B------:R-:W-:Y:S02]  /*1120*/  IMAD.MOV.U32 R14, RZ, RZ, RZ ;  /* 0x000000ffff0e7224 */ /* 0x000fe400078e00ff */
[----:B------:R-:W-:-:S06]  /*1130*/  VIADD R15, R26, 0x7fe00000 ;  /* 0x7fe000001a0f7836 */ /* 0x000fcc0000000000 */
[----:B------:R-:W-:-:S10]  /*1140*/  DMUL R24, R22, R14 ;  /* 0x0000000e16187228 */ /* 0x000fd40000000000 */
[----:B------:R-:W-:-:S13]  /*1150*/  FSETP.GTU.AND P0, PT, |R25|, 1.469367938527859385e-39, PT ;  /* 0x001000001900780b */ /* 0x000fda0003f0c200 */
[----:B------:R-:W-:Y:S05]  /*1160*/  @P0 BRA `(.L_x_24) ;  /* 0x0000000000940947 */ /* 0x000fea0003800000 */
[----:B------:R-:W-:Y:S01]  /*1170*/  DFMA R12, R22, -R12, R20 ;  /* 0x8000000c160c722b */ /* 0x000fe20000000014 */
[----:B------:R-:W-:-:S09]  /*1180*/  IMAD.MOV.U32 R14, RZ, RZ, RZ ;  /* 0x000000ffff0e7224 */ /* 0x000fd200078e00ff */
[C---:B------:R-:W-:Y:S02]  /*1190*/  FSETP.NEU.AND P0, PT, R13.reuse, RZ, PT ;  /* 0x000000ff0d00720b */ /* 0x040fe40003f0d000 */
[----:B------:R-:W-:-:S04]  /*11a0*/  LOP3.LUT R12, R13, 0x80000000, R11, 0x48, !PT ;  /* 0x800000000d0c7812 */ /* 0x000fc800078e480b */
[----:B------:R-:W-:-:S07]  /*11b0*/  LOP3.LUT R15, R12, R15, RZ, 0xfc, !PT ;  /* 0x0000000f0c0f7212 */ /* 0x000fce00078efcff */
[----:B------:R-:W-:Y:S05]  /*11c0*/  @!P0 BRA `(.L_x_24) ;  /* 0x00000000007c8947 */ /* 0x000fea0003800000 */
[----:B------:R-:W-:Y:S01]  /*11d0*/  IADD3 R11, PT, PT, -R26, RZ, RZ ;  /* 0x000000ff1a0b7210 */ /* 0x000fe20007ffe1ff */
[----:B------:R-:W-:Y:S01]  /*11e0*/  IMAD.MOV.U32 R10, RZ, RZ, RZ ;  /* 0x000000ffff0a7224 */ /* 0x000fe200078e00ff */
[----:B------:R-:W-:-:S05]  /*11f0*/  DMUL.RP R14, R22, R14 ;  /* 0x0000000e160e7228 */ /* 0x000fca0000008000 */
[----:B------:R-:W-:-:S06]  /*1200*/  DFMA R10, R24, -R10, R22 ;  /* 0x8000000a180a722b */ /* 0x000fcc0000000016 */
[----:B------:R-:W-:-:S04]  /*1210*/  IADD3 R10, PT, PT, -R26, -0x43300000, RZ ;  /* 0xbcd000001a0a7810 */ /* 0x000fc80007ffe1ff */
[----:B------:R-:W-:Y:S02]  /*1220*/  FSETP.NEU.AND P0, PT, |R11|, R10, PT ;  /* 0x0000000a0b00720b */ /* 0x000fe40003f0d200 */
[----:B------:R-:W-:Y:S02]  /*1230*/  LOP3.LUT R11, R15, R12, RZ, 0x3c, !PT ;  /* 0x0000000c0f0b7212 */ /* 0x000fe400078e3cff */
[----:B------:R-:W-:Y:S02]  /*1240*/  FSEL R24, R14, R24, !P0 ;  /* 0x000000180e187208 */ /* 0x000fe40004000000 */
[----:B------:R-:W-:Y:S01]  /*1250*/  FSEL R25, R11, R25, !P0 ;  /* 0x000000190b197208 */ /* 0x000fe20004000000 */
[----:B------:R-:W-:Y:S06]  /*1260*/  BRA `(.L_x_24) ;  /* 0x0000000000547947 */ /* 0x000fec0003800000 */
.L_x_23:
[----:B------:R-:W-:-:S14]  /*1270*/  DSETP.NAN.AND P0, PT, R14, R14, PT ;  /* 0x0000000e0e00722a */ /* 0x000fdc0003f08000 */
[----:B------:R-:W-:Y:S05]  /*1280*/  @P0 BRA `(.L_x_25) ;  /* 0x0000000000440947 */ /* 0x000fea0003800000 */
[----:B------:R-:W-:-:S14]  /*1290*/  DSETP.NAN.AND P0, PT, R10, R10, PT ;  /* 0x0000000a0a00722a */ /* 0x000fdc0003f08000 */
[----:B------:R-:W-:Y:S05]  /*12a0*/  @P0 BRA `(.L_x_26) ;  /* 0x0000000000300947 */ /* 0x000fea0003800000 */
[----:B------:R-:W-:Y:S01]  /*12b0*/  ISETP.NE.AND P0, PT, R26, R27, PT ;  /* 0x0000001b1a00720c */ /* 0x000fe20003f05270 */
[----:B------:R-:W-:Y:S02]  /*12c0*/  IMAD.MOV.U32 R24, RZ, RZ, 0x0 ;  /* 0x00000000ff187424 */ /* 0x000fe400078e00ff */
[----:B------:R-:W-:-:S10]  /*12d0*/  IMAD.MOV.U32 R25, RZ, RZ, -0x80000 ;  /* 0xfff80000ff197424 */ /* 0x000fd400078e00ff */
[----:B------:R-:W-:Y:S05]  /*12e0*/  @!P0 BRA `(.L_x_24) ;  /* 0x0000000000348947 */ /* 0x000fea0003800000 */
[----:B------:R-:W-:Y:S02]  /*12f0*/  ISETP.NE.AND P0, PT, R26, 0x7ff00000, PT ;  /* 0x7ff000001a00780c */ /* 0x000fe40003f05270 */
[----:B------:R-:W-:Y:S02]  /*1300*/  LOP3.LUT R25, R15, 0x80000000, R11, 0x48, !PT ;  /* 0x800000000f197812 */ /* 0x000fe400078e480b */
[----:B------:R-:W-:-:S13]  /*1310*/  ISETP.EQ.OR P0, PT, R27, RZ, !P0 ;  /* 0x000000ff1b00720c */ /* 0x000fda0004702670 */
[----:B------:R-:W-:Y:S01]  /*1320*/  @P0 LOP3.LUT R10, R25, 0x7ff00000, RZ, 0xfc, !PT ;  /* 0x7ff00000190a0812 */ /* 0x000fe200078efcff */
[----:B------:R-:W-:Y:S02]  /*1330*/  @!P0 IMAD.MOV.U32 R24, RZ, RZ, RZ ;  /* 0x000000ffff188224 */ /* 0x000fe400078e00ff */
[----:B------:R-:W-:Y:S01]  /*1340*/  @P0 IMAD.MOV.U32 R24, RZ, RZ, RZ ;  /* 0x000000ffff180224 */ /* 0x000fe200078e00ff */
[----:B------:R-:W-:Y:S01]  /*1350*/  @P0 MOV R25, R10 ;  /* 0x0000000a00190202 */ /* 0x000fe20000000f00 */
[----:B------:R-:W-:Y:S06]  /*1360*/  BRA `(.L_x_24) ;  /* 0x0000000000147947 */ /* 0x000fec0003800000 */
.L_x_26:
[----:B------:R-:W-:Y:S01]  /*1370*/  LOP3.LUT R25, R11, 0x80000, RZ, 0xfc, !PT ;  /* 0x000800000b197812 */ /* 0x000fe200078efcff */
[----:B------:R-:W-:Y:S01]  /*1380*/  IMAD.MOV.U32 R24, RZ, RZ, R10 ;  /* 0x000000ffff187224 */ /* 0x000fe200078e000a */
[----:B------:R-:W-:Y:S06]  /*1390*/  BRA `(.L_x_24) ;  /* 0x0000000000087947 */ /* 0x000fec0003800000 */
.L_x_25:
[----:B------:R-:W-:Y:S01]  /*13a0*/  LOP3.LUT R25, R15, 0x80000, RZ, 0xfc, !PT ;  /* 0x000800000f197812 */ /* 0x000fe200078efcff */
[----:B------:R-:W-:-:S07]  /*13b0*/  IMAD.MOV.U32 R24, RZ, RZ, R14 ;  /* 0x000000ffff187224 */ /* 0x000fce00078e000e */
.L_x_24:
[----:B------:R-:W-:Y:S05]  /*13c0*/  BSYNC.RECONVERGENT B3 ;  /* 0x0000000000037941 */ /* 0x000fea0003800200 */
.L_x_22:
[----:B------:R-:W-:Y:S02]  /*13d0*/  IMAD.MOV.U32 R10, RZ, RZ, R9 ;  /* 0x000000ffff0a7224 */ /* 0x000fe400078e0009 */
[----:B------:R-:W-:-:S04]  /*13e0*/  IMAD.MOV.U32 R11, RZ, RZ, 0x0 ;  /* 0x00000000ff0b7424 */ /* 0x000fc800078e00ff */
[----:B------:R-:W-:Y:S05]  /*13f0*/  RET.REL.NODEC R10 `(_ZN36_GLOBAL__N__dacec585_4_k_cu_64a4b80310cu_calc_ldIdEEviiPT_iS2_Pdi) ;  /* 0xffffffec0a007950 */ /* 0x000fea0003c3ffff */
.L_x_27:
[----:B------:R-:W-:-:S00]  /*1400*/  BRA `(.L_x_27) ;  /* 0xfffffffc00fc7947 */ /* 0x000fc0000383ffff */
[----:B------:R-:W-:-:S00]  /*1410*/  NOP ;  /* 0x0000000000007918 */ /* 0x000fc00000000000 */
        /* <DEDUP_REMOVED lines=14> */
.L_x_28:


//--------------------- .nv.shared.reserved.0     --------------------------
	.section	.nv.shared.reserved.0,"aw",@nobits
	.weak		__nv_reservedSMEM_offset_0_alias
	.size		__nv_reservedSMEM_offset_0_alias, 0, 64
	.other		__nv_reservedSMEM_offset_0_alias,@"STO_CUDA_RESERVED_SHARED STV_DEFAULT"
__nv_reservedSMEM_offset_0_alias:
	.zero		0
	.zero		64


//--------------------- .nv.constant0._ZN36_GLOBAL__N__dacec585_4_k_cu_64a4b80310cu_calc_ldIdEEviiPT_iS2_Pdi --------------------------
	.section	.nv.constant0._ZN36_GLOBAL__N__dacec585_4_k_cu_64a4b80310cu_calc_ldIdEEviiPT_iS2_Pdi,"a",@progbits
	.sectionflags	@""
	.align	4
.nv.constant0._ZN36_GLOBAL__N__dacec585_4_k_cu_64a4b80310cu_calc_ldIdEEviiPT_iS2_Pdi:
	.zero		940


//--------------------- SYMBOLS --------------------------

	.type		.nv.reservedSmem.offset0,@object
	.size		.nv.reservedSmem.offset0,0x4
